//
// Generated by NVIDIA NVVM Compiler
//
// Compiler Build ID: CL-36424714
// Cuda compilation tools, release 13.0, V13.0.88
// Based on NVVM 20.0.0
//

.version 9.0
.target sm_100
.address_size 64

	// .globl	fill_with

.visible .entry fill_with(
	.param .u64 .ptr .align 1 fill_with_param_0,
	.param .f32 fill_with_param_1,
	.param .u64 fill_with_param_2
)
{
	.reg .pred 	%p<2>;
	.reg .b32 	%r<5>;
	.reg .b32 	%f<2>;
	.reg .b64 	%rd<7>;

	ld.param.u64 	%rd2, [fill_with_param_0];
	ld.param.f32 	%f1, [fill_with_param_1];
	ld.param.u64 	%rd3, [fill_with_param_2];
	mov.u32 	%r1, %ctaid.x;
	mov.u32 	%r2, %ntid.x;
	mov.u32 	%r3, %tid.x;
	mad.lo.s32 	%r4, %r1, %r2, %r3;
	cvt.u64.u32 	%rd1, %r4;
	setp.le.u64 	%p1, %rd3, %rd1;
	@%p1 bra 	$L__BB0_2;
	cvta.to.global.u64 	%rd4, %rd2;
	shl.b64 	%rd5, %rd1, 2;
	add.s64 	%rd6, %rd4, %rd5;
	st.global.f32 	[%rd6], %f1;
$L__BB0_2:
	ret;

}


// ===== COMPILED SASS (sm_100) =====

	.target	sm_100

	.elftype	@"ET_EXEC"


//--------------------- .note.nv.tkinfo           --------------------------
	.section	.note.nv.tkinfo,"",@"SHT_NOTE"
	.sectionflags	@"SHF_NOTE_NV_TKINFO"
	.tkinfo
        /*0018*/ 	.word	0x00000002
        /*0030*/ 	.string	""
        /*0030*/ 	.string	"ptxas"
        /*0030*/ 	.string	"Cuda compilation tools, release 13.0, V13.0.88"
        /*0030*/ 	.string	"Build cuda_13.0.r13.0/compiler.36424714_0"
        /*0030*/ 	.string	"-arch sm_100 -m 64 "



//--------------------- .note.nv.cuinfo           --------------------------
	.section	.note.nv.cuinfo,"",@"SHT_NOTE"
	.sectionflags	@"SHF_NOTE_NV_CUINFO"
        /*0018*/ 	.short	0x0002
        /*001a*/ 	.short	0x0064
        /*001c*/ 	.short	0x0082
	.zero		2


//--------------------- .nv.info                  --------------------------
	.section	.nv.info,"",@"SHT_CUDA_INFO"
	.align	4


	//----- nvinfo : EIATTR_REGCOUNT
	.align		4
        /*0000*/ 	.byte	0x04, 0x2f
        /*0002*/ 	.short	(.L_1 - .L_0)
	.align		4
.L_0:
        /*0004*/ 	.word	index@(fill_with)
        /*0008*/ 	.word	0x00000008


	//----- nvinfo : EIATTR_FRAME_SIZE
	.align		4
.L_1:
        /*000c*/ 	.byte	0x04, 0x11
        /*000e*/ 	.short	(.L_3 - .L_2)
	.align		4
.L_2:
        /*0010*/ 	.word	index@(fill_with)
        /*0014*/ 	.word	0x00000000


	//----- nvinfo : EIATTR_MIN_STACK_SIZE
	.align		4
.L_3:
        /*0018*/ 	.byte	0x04, 0x12
        /*001a*/ 	.short	(.L_5 - .L_4)
	.align		4
.L_4:
        /*001c*/ 	.word	index@(fill_with)
        /*0020*/ 	.word	0x00000000
.L_5:


//--------------------- .nv.compat                --------------------------
	.section	.nv.compat,"",@"SHT_CUDA_COMPAT_INFO"
	.align	4
        /*0000*/ 	.byte	0x02, 0x09, 0x00, 0x00, 0x02, 0x02, 0x01, 0x00, 0x02, 0x05, 0x05, 0x00, 0x03, 0x07, 0x01, 0x01
        /*0010*/ 	.byte	0x02, 0x03, 0x00, 0x00, 0x02, 0x06, 0x01, 0x00, 0x04, 0x0b, 0x08, 0x00, 0x09, 0x00, 0x00, 0x00
        /*0020*/ 	.byte	0x00, 0x00, 0x00, 0x00


//--------------------- .nv.info.fill_with        --------------------------
	.section	.nv.info.fill_with,"",@"SHT_CUDA_INFO"
	.sectionflags	@""
	.align	4


	//----- nvinfo : EIATTR_CUDA_API_VERSION
	.align		4
        /*0000*/ 	.byte	0x04, 0x37
        /*0002*/ 	.short	(.L_7 - .L_6)
.L_6:
        /*0004*/ 	.word	0x00000082


	//----- nvinfo : EIATTR_KPARAM_INFO
	.align		4
.L_7:
        /*0008*/ 	.byte	0x04, 0x17
        /*000a*/ 	.short	(.L_9 - .L_8)
.L_8:
        /*000c*/ 	.word	0x00000000
        /*0010*/ 	.short	0x0002
        /*0012*/ 	.short	0x0010
        /*0014*/ 	.byte	0x00, 0xf0, 0x21, 0x00


	//----- nvinfo : EIATTR_KPARAM_INFO
	.align		4
.L_9:
        /*0018*/ 	.byte	0x04, 0x17
        /*001a*/ 	.short	(.L_11 - .L_10)
.L_10:
        /*001c*/ 	.word	0x00000000
        /*0020*/ 	.short	0x0001
        /*0022*/ 	.short	0x0008
        /*0024*/ 	.byte	0x00, 0xf0, 0x11, 0x00


	//----- nvinfo : EIATTR_KPARAM_INFO
	.align		4
.L_11:
        /*0028*/ 	.byte	0x04, 0x17
        /*002a*/ 	.short	(.L_13 - .L_12)
.L_12:
        /*002c*/ 	.word	0x00000000
        /*0030*/ 	.short	0x0000
        /*0032*/ 	.short	0x0000
        /*0034*/ 	.byte	0x00, 0xf5, 0x21, 0x00


	//----- nvinfo : EIATTR_SPARSE_MMA_MASK
	.align		4
.L_13:
        /*0038*/ 	.byte	0x03, 0x50
        /*003a*/ 	.short	0x0000


	//----- nvinfo : EIATTR_MAXREG_COUNT
	.align		4
        /*003c*/ 	.byte	0x03, 0x1b
        /*003e*/ 	.short	0x00ff


	//----- nvinfo : EIATTR_MERCURY_ISA_VERSION
	.align		4
        /*0040*/ 	.byte	0x03, 0x5f
        /*0042*/ 	.short	0x0101


	//----- nvinfo : EIATTR_VRC_CTA_INIT_COUNT
	.align		4
        /*0044*/ 	.byte	0x02, 0x4a
	.zero		1
	.zero		1


	//----- nvinfo : EIATTR_EXIT_INSTR_OFFSETS
	.align		4
        /*0048*/ 	.byte	0x04, 0x1c
        /*004a*/ 	.short	(.L_15 - .L_14)


	//   ....[0]....
.L_14:
        /*004c*/ 	.word	0x00000080


	//   ....[1]....
        /*0050*/ 	.word	0x000000f0


	//----- nvinfo : EIATTR_CBANK_PARAM_SIZE
	.align		4
.L_15:
        /*0054*/ 	.byte	0x03, 0x19
        /*0056*/ 	.short	0x0018


	//----- nvinfo : EIATTR_PARAM_CBANK
	.align		4
        /*0058*/ 	.byte	0x04, 0x0a
        /*005a*/ 	.short	(.L_17 - .L_16)
	.align		4
.L_16:
        /*005c*/ 	.word	index@(.nv.constant0.fill_with)
        /*0060*/ 	.short	0x0380
        /*0062*/ 	.short	0x0018


	//----- nvinfo : EIATTR_SW_WAR
	.align		4
.L_17:
        /*0064*/ 	.byte	0x04, 0x36
        /*0066*/ 	.short	(.L_19 - .L_18)
.L_18:
        /*0068*/ 	.word	0x00000008
.L_19:


//--------------------- .nv.callgraph             --------------------------
	.section	.nv.callgraph,"",@"SHT_CUDA_CALLGRAPH"
	.align	4
	.sectionentsize	8
	.align		4
        /*0000*/ 	.word	0x00000000
	.align		4
        /*0004*/ 	.word	0xffffffff
	.align		4
        /*0008*/ 	.word	0x00000000
	.align		4
        /*000c*/ 	.word	0xfffffffe
	.align		4
        /*0010*/ 	.word	0x00000000
	.align		4
        /*0014*/ 	.word	0xfffffffd
	.align		4
        /*0018*/ 	.word	0x00000000
	.align		4
        /*001c*/ 	.word	0xfffffffc


//--------------------- .text.fill_with           --------------------------
	.section	.text.fill_with,"ax",@progbits
	.align	128
        .global         fill_with
        .type           fill_with,@function
        .size           fill_with,(.L_x_1 - fill_with)
        .other          fill_with,@"STO_CUDA_ENTRY STV_DEFAULT"
fill_with:
.text.fill_with:
[----:B------:R-:W-:Y:S01]  /*0000*/  LDC R1, c[0x0][0x37c] ;  /* 0x0000df00ff017b82 */ /* 0x000fe20000000800 */
[----:B------:R-:W0:Y:S07]  /*0010*/  S2R R3, SR_TID.X ;  /* 0x0000000000037919 */ /* 0x000e2e0000002100 */
[----:B------:R-:W0:Y:S01]  /*0020*/  S2UR UR4, SR_CTAID.X ;  /* 0x00000000000479c3 */ /* 0x000e220000002500 */
[----:B------:R-:W1:Y:S07]  /*0030*/  LDCU.64 UR6, c[0x0][0x390] ;  /* 0x00007200ff0677ac */ /* 0x000e6e0008000a00 */
[----:B------:R-:W0:Y:S02]  /*0040*/  LDC R0, c[0x0][0x360] ;  /* 0x0000d800ff007b82 */ /* 0x000e240000000800 */
[----:B0-----:R-:W-:-:S05]  /*0050*/  IMAD R0, R0, UR4, R3 ;  /* 0x0000000400007c24 */ /* 0x001fca000f8e0203 */
[----:B-1----:R-:W-:-:S04]  /*0060*/  ISETP.GE.U32.AND P0, PT, R0, UR6, PT ;  /* 0x0000000600007c0c */ /* 0x002fc8000bf06070 */
[----:B------:R-:W-:-:S13]  /*0070*/  ISETP.GE.U32.AND.EX P0, PT, RZ, UR7, PT, P0 ;  /* 0x00000007ff007c0c */ /* 0x000fda000bf06100 */
[----:B------:R-:W-:Y:S05]  /*0080*/  @P0 EXIT ;  /* 0x000000000000094d */ /* 0x000fea0003800000 */
[----:B------:R-:W0:Y:S01]  /*0090*/  LDCU.64 UR6, c[0x0][0x380] ;  /* 0x00007000ff0677ac */ /* 0x000e220008000a00 */
[----:B------:R-:W1:Y:S01]  /*00a0*/  LDC R5, c[0x0][0x388] ;  /* 0x0000e200ff057b82 */ /* 0x000e620000000800 */
[----:B------:R-:W1:Y:S01]  /*00b0*/  LDCU.64 UR4, c[0x0][0x358] ;  /* 0x00006b00ff0477ac */ /* 0x000e620008000a00 */
[----:B0-----:R-:W-:-:S04]  /*00c0*/  LEA R2, P0, R0, UR6, 0x2 ;  /* 0x0000000600027c11 */ /* 0x001fc8000f8010ff */
[----:B------:R-:W-:-:S05]  /*00d0*/  LEA.HI.X R3, R0, UR7, RZ, 0x2, P0 ;  /* 0x0000000700037c11 */ /* 0x000fca00080f14ff */
[----:B-1----:R-:W-:Y:S01]  /*00e0*/  STG.E desc[UR4][R2.64], R5 ;  /* 0x0000000502007986 */ /* 0x002fe2000c101904 */
[----:B------:R-:W-:Y:S05]  /*00f0*/  EXIT ;  /* 0x000000000000794d */ /* 0x000fea0003800000 */
.L_x_0:
[----:B------:R-:W-:-:S00]  /*0100*/  BRA `(.L_x_0) ;  /* 0xfffffffc00fc7947 */ /* 0x000fc0000383ffff */
[----:B------:R-:W-:-:S00]  /*0110*/  NOP ;  /* 0x0000000000007918 */ /* 0x000fc00000000000 */
        /* <DEDUP_REMOVED lines=14> */
.L_x_1:


//--------------------- .nv.shared.reserved.0     --------------------------
	.section	.nv.shared.reserved.0,"aw",@nobits
	.weak		__nv_reservedSMEM_offset_0_alias
	.size		__nv_reservedSMEM_offset_0_alias, 0, 64
	.other		__nv_reservedSMEM_offset_0_alias,@"STO_CUDA_RESERVED_SHARED STV_DEFAULT"
__nv_reservedSMEM_offset_0_alias:
	.zero		0
	.zero		64


//--------------------- .nv.constant0.fill_with   --------------------------
	.section	.nv.constant0.fill_with,"a",@progbits
	.sectionflags	@""
	.align	4
.nv.constant0.fill_with:
	.zero		920


//--------------------- SYMBOLS --------------------------

	.type		.nv.reservedSmem.offset0,@object
	.size		.nv.reservedSmem.offset0,0x4
